//
// Generated by NVIDIA NVVM Compiler
//
// Compiler Build ID: CL-36424714
// Cuda compilation tools, release 13.0, V13.0.88
// Based on NVVM 20.0.0
//

.version 9.0
.target sm_100
.address_size 64

	// .globl	_Z4sortPiS_

.visible .entry _Z4sortPiS_(
	.param .u64 .ptr .align 1 _Z4sortPiS__param_0,
	.param .u64 .ptr .align 1 _Z4sortPiS__param_1
)
{
	.reg .pred 	%p<12>;
	.reg .b32 	%r<31>;
	.reg .b64 	%rd<7>;

	ld.param.u64 	%rd2, [_Z4sortPiS__param_0];
	ld.param.u64 	%rd3, [_Z4sortPiS__param_1];
	cvta.to.global.u64 	%rd4, %rd3;
	ld.global.u32 	%r1, [%rd4];
	and.b32  	%r22, %r1, 1;
	setp.eq.b32 	%p1, %r22, 1;
	@%p1 bra 	$L__BB0_2;
	shr.s32 	%r28, %r1, 1;
	bra.uni 	$L__BB0_3;
$L__BB0_2:
	shr.u32 	%r23, %r1, 31;
	add.s32 	%r24, %r1, %r23;
	shr.s32 	%r25, %r24, 1;
	add.s32 	%r28, %r25, 1;
$L__BB0_3:
	setp.lt.s32 	%p2, %r28, 1;
	@%p2 bra 	$L__BB0_20;
	mov.u32 	%r26, %tid.x;
	cvta.to.global.u64 	%rd5, %rd2;
	mul.wide.u32 	%rd6, %r26, 4;
	add.s64 	%rd1, %rd5, %rd6;
	and.b32  	%r5, %r28, 3;
	setp.lt.u32 	%p3, %r28, 4;
	@%p3 bra 	$L__BB0_15;
	and.b32  	%r27, %r28, 2147483644;
	neg.s32 	%r29, %r27;
$L__BB0_6:
	ld.global.u32 	%r8, [%rd1];
	ld.global.u32 	%r9, [%rd1+4];
	setp.le.s32 	%p4, %r8, %r9;
	@%p4 bra 	$L__BB0_8;
	st.global.u32 	[%rd1], %r9;
	st.global.u32 	[%rd1+4], %r8;
$L__BB0_8:
	bar.sync 	0;
	ld.global.u32 	%r10, [%rd1];
	ld.global.u32 	%r11, [%rd1+4];
	setp.le.s32 	%p5, %r10, %r11;
	@%p5 bra 	$L__BB0_10;
	st.global.u32 	[%rd1], %r11;
	st.global.u32 	[%rd1+4], %r10;
$L__BB0_10:
	bar.sync 	0;
	ld.global.u32 	%r12, [%rd1];
	ld.global.u32 	%r13, [%rd1+4];
	setp.le.s32 	%p6, %r12, %r13;
	@%p6 bra 	$L__BB0_12;
	st.global.u32 	[%rd1], %r13;
	st.global.u32 	[%rd1+4], %r12;
$L__BB0_12:
	bar.sync 	0;
	ld.global.u32 	%r14, [%rd1];
	ld.global.u32 	%r15, [%rd1+4];
	setp.le.s32 	%p7, %r14, %r15;
	@%p7 bra 	$L__BB0_14;
	st.global.u32 	[%rd1], %r15;
	st.global.u32 	[%rd1+4], %r14;
$L__BB0_14:
	bar.sync 	0;
	add.s32 	%r29, %r29, 4;
	setp.ne.s32 	%p8, %r29, 0;
	@%p8 bra 	$L__BB0_6;
$L__BB0_15:
	setp.eq.s32 	%p9, %r5, 0;
	@%p9 bra 	$L__BB0_20;
	neg.s32 	%r30, %r5;
$L__BB0_17:
	.pragma "nounroll";
	ld.global.u32 	%r19, [%rd1];
	ld.global.u32 	%r20, [%rd1+4];
	setp.le.s32 	%p10, %r19, %r20;
	@%p10 bra 	$L__BB0_19;
	st.global.u32 	[%rd1], %r20;
	st.global.u32 	[%rd1+4], %r19;
$L__BB0_19:
	bar.sync 	0;
	add.s32 	%r30, %r30, 1;
	setp.ne.s32 	%p11, %r30, 0;
	@%p11 bra 	$L__BB0_17;
$L__BB0_20:
	ret;

}


// ===== COMPILED SASS (sm_100) =====

	.target	sm_100

	.elftype	@"ET_EXEC"


//--------------------- .note.nv.tkinfo           --------------------------
	.section	.note.nv.tkinfo,"",@"SHT_NOTE"
	.sectionflags	@"SHF_NOTE_NV_TKINFO"
	.tkinfo
        /*0018*/ 	.word	0x00000002
        /*0030*/ 	.string	""
        /*0030*/ 	.string	"ptxas"
        /*0030*/ 	.string	"Cuda compilation tools, release 13.0, V13.0.88"
        /*0030*/ 	.string	"Build cuda_13.0.r13.0/compiler.36424714_0"
        /*0030*/ 	.string	"-arch sm_100 -m 64 "



//--------------------- .note.nv.cuinfo           --------------------------
	.section	.note.nv.cuinfo,"",@"SHT_NOTE"
	.sectionflags	@"SHF_NOTE_NV_CUINFO"
        /*0018*/ 	.short	0x0002
        /*001a*/ 	.short	0x0064
        /*001c*/ 	.short	0x0082
	.zero		2


//--------------------- .nv.info                  --------------------------
	.section	.nv.info,"",@"SHT_CUDA_INFO"
	.align	4


	//----- nvinfo : EIATTR_REGCOUNT
	.align		4
        /*0000*/ 	.byte	0x04, 0x2f
        /*0002*/ 	.short	(.L_1 - .L_0)
	.align		4
.L_0:
        /*0004*/ 	.word	index@(_Z4sortPiS_)
        /*0008*/ 	.word	0x0000000d


	//----- nvinfo : EIATTR_FRAME_SIZE
	.align		4
.L_1:
        /*000c*/ 	.byte	0x04, 0x11
        /*000e*/ 	.short	(.L_3 - .L_2)
	.align		4
.L_2:
        /*0010*/ 	.word	index@(_Z4sortPiS_)
        /*0014*/ 	.word	0x00000000


	//----- nvinfo : EIATTR_MIN_STACK_SIZE
	.align		4
.L_3:
        /*0018*/ 	.byte	0x04, 0x12
        /*001a*/ 	.short	(.L_5 - .L_4)
	.align		4
.L_4:
        /*001c*/ 	.word	index@(_Z4sortPiS_)
        /*0020*/ 	.word	0x00000000
.L_5:


//--------------------- .nv.compat                --------------------------
	.section	.nv.compat,"",@"SHT_CUDA_COMPAT_INFO"
	.align	4
        /*0000*/ 	.byte	0x02, 0x09, 0x00, 0x00, 0x02, 0x02, 0x01, 0x00, 0x02, 0x05, 0x05, 0x00, 0x03, 0x07, 0x01, 0x01
        /*0010*/ 	.byte	0x02, 0x03, 0x00, 0x00, 0x02, 0x06, 0x01, 0x00, 0x04, 0x0b, 0x08, 0x00, 0x09, 0x00, 0x00, 0x00
        /*0020*/ 	.byte	0x00, 0x00, 0x00, 0x00


//--------------------- .nv.info._Z4sortPiS_      --------------------------
	.section	.nv.info._Z4sortPiS_,"",@"SHT_CUDA_INFO"
	.sectionflags	@""
	.align	4


	//----- nvinfo : EIATTR_CUDA_API_VERSION
	.align		4
        /*0000*/ 	.byte	0x04, 0x37
        /*0002*/ 	.short	(.L_7 - .L_6)
.L_6:
        /*0004*/ 	.word	0x00000082


	//----- nvinfo : EIATTR_KPARAM_INFO
	.align		4
.L_7:
        /*0008*/ 	.byte	0x04, 0x17
        /*000a*/ 	.short	(.L_9 - .L_8)
.L_8:
        /*000c*/ 	.word	0x00000000
        /*0010*/ 	.short	0x0001
        /*0012*/ 	.short	0x0008
        /*0014*/ 	.byte	0x00, 0xf5, 0x21, 0x00


	//----- nvinfo : EIATTR_KPARAM_INFO
	.align		4
.L_9:
        /*0018*/ 	.byte	0x04, 0x17
        /*001a*/ 	.short	(.L_11 - .L_10)
.L_10:
        /*001c*/ 	.word	0x00000000
        /*0020*/ 	.short	0x0000
        /*0022*/ 	.short	0x0000
        /*0024*/ 	.byte	0x00, 0xf5, 0x21, 0x00


	//----- nvinfo : EIATTR_SPARSE_MMA_MASK
	.align		4
.L_11:
        /*0028*/ 	.byte	0x03, 0x50
        /*002a*/ 	.short	0x0000


	//----- nvinfo : EIATTR_MAXREG_COUNT
	.align		4
        /*002c*/ 	.byte	0x03, 0x1b
        /*002e*/ 	.short	0x00ff


	//----- nvinfo : EIATTR_NUM_BARRIERS
	.align		4
        /*0030*/ 	.byte	0x02, 0x4c
        /*0032*/ 	.byte	0x01
	.zero		1


	//----- nvinfo : EIATTR_MERCURY_ISA_VERSION
	.align		4
        /*0034*/ 	.byte	0x03, 0x5f
        /*0036*/ 	.short	0x0101


	//----- nvinfo : EIATTR_VRC_CTA_INIT_COUNT
	.align		4
        /*0038*/ 	.byte	0x02, 0x4a
	.zero		1
	.zero		1


	//----- nvinfo : EIATTR_EXIT_INSTR_OFFSETS
	.align		4
        /*003c*/ 	.byte	0x04, 0x1c
        /*003e*/ 	.short	(.L_13 - .L_12)


	//   ....[0]....
.L_12:
        /*0040*/ 	.word	0x000000a0


	//   ....[1]....
        /*0044*/ 	.word	0x000002f0


	//   ....[2]....
        /*0048*/ 	.word	0x000003a0


	//----- nvinfo : EIATTR_CBANK_PARAM_SIZE
	.align		4
.L_13:
        /*004c*/ 	.byte	0x03, 0x19
        /*004e*/ 	.short	0x0010


	//----- nvinfo : EIATTR_PARAM_CBANK
	.align		4
        /*0050*/ 	.byte	0x04, 0x0a
        /*0052*/ 	.short	(.L_15 - .L_14)
	.align		4
.L_14:
        /*0054*/ 	.word	index@(.nv.constant0._Z4sortPiS_)
        /*0058*/ 	.short	0x0380
        /*005a*/ 	.short	0x0010


	//----- nvinfo : EIATTR_SW_WAR
	.align		4
.L_15:
        /*005c*/ 	.byte	0x04, 0x36
        /*005e*/ 	.short	(.L_17 - .L_16)
.L_16:
        /*0060*/ 	.word	0x00000008
.L_17:


//--------------------- .nv.callgraph             --------------------------
	.section	.nv.callgraph,"",@"SHT_CUDA_CALLGRAPH"
	.align	4
	.sectionentsize	8
	.align		4
        /*0000*/ 	.word	0x00000000
	.align		4
        /*0004*/ 	.word	0xffffffff
	.align		4
        /*0008*/ 	.word	0x00000000
	.align		4
        /*000c*/ 	.word	0xfffffffe
	.align		4
        /*0010*/ 	.word	0x00000000
	.align		4
        /*0014*/ 	.word	0xfffffffd
	.align		4
        /*0018*/ 	.word	0x00000000
	.align		4
        /*001c*/ 	.word	0xfffffffc


//--------------------- .text._Z4sortPiS_         --------------------------
	.section	.text._Z4sortPiS_,"ax",@progbits
	.align	128
        .global         _Z4sortPiS_
        .type           _Z4sortPiS_,@function
        .size           _Z4sortPiS_,(.L_x_4 - _Z4sortPiS_)
        .other          _Z4sortPiS_,@"STO_CUDA_ENTRY STV_DEFAULT"
_Z4sortPiS_:
.text._Z4sortPiS_:
[----:B------:R-:W-:Y:S08]  /*0000*/  LDC R1, c[0x0][0x37c] ;  /* 0x0000df00ff017b82 */ /* 0x000ff00000000800 */
[----:B------:R-:W0:Y:S01]  /*0010*/  LDC.64 R2, c[0x0][0x388] ;  /* 0x0000e200ff027b82 */ /* 0x000e220000000a00 */
[----:B------:R-:W0:Y:S02]  /*0020*/  LDCU.64 UR4, c[0x0][0x358] ;  /* 0x00006b00ff0477ac */ /* 0x000e240008000a00 */
[----:B0-----:R-:W2:Y:S02]  /*0030*/  LDG.E R2, desc[UR4][R2.64] ;  /* 0x0000000402027981 */ /* 0x001ea4000c1e1900 */
[----:B--2---:R-:W-:-:S04]  /*0040*/  LOP3.LUT R0, R2, 0x1, RZ, 0xc0, !PT ;  /* 0x0000000102007812 */ /* 0x004fc800078ec0ff */
[----:B------:R-:W-:-:S13]  /*0050*/  ISETP.NE.U32.AND P0, PT, R0, 0x1, PT ;  /* 0x000000010000780c */ /* 0x000fda0003f05070 */
[----:B------:R-:W-:Y:S02]  /*0060*/  @!P0 LEA.HI R4, R2, R2, RZ, 0x1 ;  /* 0x0000000202048211 */ /* 0x000fe400078f08ff */
[----:B------:R-:W-:Y:S02]  /*0070*/  @P0 SHF.R.S32.HI R0, RZ, 0x1, R2 ;  /* 0x00000001ff000819 */ /* 0x000fe40000011402 */
[----:B------:R-:W-:-:S04]  /*0080*/  @!P0 LEA.HI.SX32 R0, R4, 0x1, 0x1f ;  /* 0x0000000104008811 */ /* 0x000fc800078ffaff */
[----:B------:R-:W-:-:S13]  /*0090*/  ISETP.GE.AND P0, PT, R0, 0x1, PT ;  /* 0x000000010000780c */ /* 0x000fda0003f06270 */
[----:B------:R-:W-:Y:S05]  /*00a0*/  @!P0 EXIT ;  /* 0x000000000000894d */ /* 0x000fea0003800000 */
[----:B------:R-:W0:Y:S01]  /*00b0*/  S2R R5, SR_TID.X ;  /* 0x0000000000057919 */ /* 0x000e220000002100 */
[----:B------:R-:W0:Y:S01]  /*00c0*/  LDC.64 R2, c[0x0][0x380] ;  /* 0x0000e000ff027b82 */ /* 0x000e220000000a00 */
[C---:B------:R-:W-:Y:S02]  /*00d0*/  ISETP.GE.U32.AND P1, PT, R0.reuse, 0x4, PT ;  /* 0x000000040000780c */ /* 0x040fe40003f26070 */
[----:B------:R-:W-:-:S04]  /*00e0*/  LOP3.LUT R10, R0, 0x3, RZ, 0xc0, !PT ;  /* 0x00000003000a7812 */ /* 0x000fc800078ec0ff */
[----:B------:R-:W-:Y:S01]  /*00f0*/  ISETP.NE.AND P0, PT, R10, RZ, PT ;  /* 0x000000ff0a00720c */ /* 0x000fe20003f05270 */
[----:B0-----:R-:W-:-:S06]  /*0100*/  IMAD.WIDE.U32 R2, R5, 0x4, R2 ;  /* 0x0000000405027825 */ /* 0x001fcc00078e0002 */
[----:B------:R-:W-:Y:S06]  /*0110*/  @!P1 BRA `(.L_x_0) ;  /* 0x0000000000749947 */ /* 0x000fec0003800000 */
[----:B------:R-:W-:-:S05]  /*0120*/  LOP3.LUT R0, R0, 0x7ffffffc, RZ, 0xc0, !PT ;  /* 0x7ffffffc00007812 */ /* 0x000fca00078ec0ff */
[----:B------:R-:W-:-:S07]  /*0130*/  IMAD.MOV R0, RZ, RZ, -R0 ;  /* 0x000000ffff007224 */ /* 0x000fce00078e0a00 */
.L_x_1:
[----:B------:R-:W2:Y:S04]  /*0140*/  LDG.E R5, desc[UR4][R2.64] ;  /* 0x0000000402057981 */ /* 0x000ea8000c1e1900 */
[----:B------:R-:W2:Y:S02]  /*0150*/  LDG.E R4, desc[UR4][R2.64+0x4] ;  /* 0x0000040402047981 */ /* 0x000ea4000c1e1900 */
[----:B--2---:R-:W-:-:S13]  /*0160*/  ISETP.GT.AND P1, PT, R5, R4, PT ;  /* 0x000000040500720c */ /* 0x004fda0003f24270 */
[----:B------:R-:W-:Y:S04]  /*0170*/  @P1 STG.E desc[UR4][R2.64], R4 ;  /* 0x0000000402001986 */ /* 0x000fe8000c101904 */
[----:B------:R0:W-:Y:S01]  /*0180*/  @P1 STG.E desc[UR4][R2.64+0x4], R5 ;  /* 0x0000040502001986 */ /* 0x0001e2000c101904 */
[----:B------:R-:W-:Y:S06]  /*0190*/  BAR.SYNC.DEFER_BLOCKING 0x0 ;  /* 0x0000000000007b1d */ /* 0x000fec0000010000 */
[----:B------:R-:W2:Y:S04]  /*01a0*/  LDG.E R7, desc[UR4][R2.64] ;  /* 0x0000000402077981 */ /* 0x000ea8000c1e1900 */
[----:B------:R-:W2:Y:S02]  /*01b0*/  LDG.E R6, desc[UR4][R2.64+0x4] ;  /* 0x0000040402067981 */ /* 0x000ea4000c1e1900 */
[----:B--2---:R-:W-:-:S13]  /*01c0*/  ISETP.GT.AND P1, PT, R7, R6, PT ;  /* 0x000000060700720c */ /* 0x004fda0003f24270 */
[----:B------:R1:W-:Y:S04]  /*01d0*/  @P1 STG.E desc[UR4][R2.64], R6 ;  /* 0x0000000602001986 */ /* 0x0003e8000c101904 */
        /* <DEDUP_REMOVED lines=8> */
[----:B0-----:R-:W2:Y:S04]  /*0260*/  LDG.E R5, desc[UR4][R2.64] ;  /* 0x0000000402057981 */ /* 0x001ea8000c1e1900 */
[----:B------:R-:W2:Y:S01]  /*0270*/  LDG.E R4, desc[UR4][R2.64+0x4] ;  /* 0x0000040402047981 */ /* 0x000ea2000c1e1900 */
[----:B------:R-:W-:Y:S01]  /*0280*/  VIADD R0, R0, 0x4 ;  /* 0x0000000400007836 */ /* 0x000fe20000000000 */
[----:B--2---:R-:W-:-:S13]  /*0290*/  ISETP.GT.AND P1, PT, R5, R4, PT ;  /* 0x000000040500720c */ /* 0x004fda0003f24270 */
[----:B------:R1:W-:Y:S04]  /*02a0*/  @P1 STG.E desc[UR4][R2.64], R4 ;  /* 0x0000000402001986 */ /* 0x0003e8000c101904 */
[----:B------:R1:W-:Y:S01]  /*02b0*/  @P1 STG.E desc[UR4][R2.64+0x4], R5 ;  /* 0x0000040502001986 */ /* 0x0003e2000c101904 */
[----:B------:R-:W-:Y:S01]  /*02c0*/  BAR.SYNC.DEFER_BLOCKING 0x0 ;  /* 0x0000000000007b1d */ /* 0x000fe20000010000 */
[----:B------:R-:W-:-:S13]  /*02d0*/  ISETP.NE.AND P1, PT, R0, RZ, PT ;  /* 0x000000ff0000720c */ /* 0x000fda0003f25270 */
[----:B-1----:R-:W-:Y:S05]  /*02e0*/  @P1 BRA `(.L_x_1) ;  /* 0xfffffffc00941947 */ /* 0x002fea000383ffff */
.L_x_0:
[----:B------:R-:W-:Y:S05]  /*02f0*/  @!P0 EXIT ;  /* 0x000000000000894d */ /* 0x000fea0003800000 */
[----:B------:R-:W-:-:S07]  /*0300*/  IMAD.MOV R0, RZ, RZ, -R10 ;  /* 0x000000ffff007224 */ /* 0x000fce00078e0a0a */
.L_x_2:
[----:B------:R-:W2:Y:S04]  /*0310*/  LDG.E R5, desc[UR4][R2.64] ;  /* 0x0000000402057981 */ /* 0x000ea8000c1e1900 */
[----:B------:R-:W2:Y:S01]  /*0320*/  LDG.E R4, desc[UR4][R2.64+0x4] ;  /* 0x0000040402047981 */ /* 0x000ea2000c1e1900 */
[----:B------:R-:W-:Y:S01]  /*0330*/  VIADD R0, R0, 0x1 ;  /* 0x0000000100007836 */ /* 0x000fe20000000000 */
[----:B--2---:R-:W-:-:S13]  /*0340*/  ISETP.GT.AND P0, PT, R5, R4, PT ;  /* 0x000000040500720c */ /* 0x004fda0003f04270 */
[----:B------:R0:W-:Y:S04]  /*0350*/  @P0 STG.E desc[UR4][R2.64], R4 ;  /* 0x0000000402000986 */ /* 0x0001e8000c101904 */
[----:B------:R0:W-:Y:S01]  /*0360*/  @P0 STG.E desc[UR4][R2.64+0x4], R5 ;  /* 0x0000040502000986 */ /* 0x0001e2000c101904 */
[----:B------:R-:W-:Y:S01]  /*0370*/  BAR.SYNC.DEFER_BLOCKING 0x0 ;  /* 0x0000000000007b1d */ /* 0x000fe20000010000 */
[----:B------:R-:W-:-:S13]  /*0380*/  ISETP.NE.AND P0, PT, R0, RZ, PT ;  /* 0x000000ff0000720c */ /* 0x000fda0003f05270 */
[----:B0-----:R-:W-:Y:S05]  /*0390*/  @P0 BRA `(.L_x_2) ;  /* 0xfffffffc00dc0947 */ /* 0x001fea000383ffff */
[----:B------:R-:W-:Y:S05]  /*03a0*/  EXIT ;  /* 0x000000000000794d */ /* 0x000fea0003800000 */
.L_x_3:
[----:B------:R-:W-:-:S00]  /*03b0*/  BRA `(.L_x_3) ;  /* 0xfffffffc00fc7947 */ /* 0x000fc0000383ffff */
[----:B------:R-:W-:-:S00]  /*03c0*/  NOP ;  /* 0x0000000000007918 */ /* 0x000fc00000000000 */
        /* <DEDUP_REMOVED lines=11> */
.L_x_4:


//--------------------- .nv.shared.reserved.0     --------------------------
	.section	.nv.shared.reserved.0,"aw",@nobits
	.weak		__nv_reservedSMEM_offset_0_alias
	.size		__nv_reservedSMEM_offset_0_alias, 0, 64
	.other		__nv_reservedSMEM_offset_0_alias,@"STO_CUDA_RESERVED_SHARED STV_DEFAULT"
__nv_reservedSMEM_offset_0_alias:
	.zero		0
	.zero		64


//--------------------- .nv.constant0._Z4sortPiS_ --------------------------
	.section	.nv.constant0._Z4sortPiS_,"a",@progbits
	.sectionflags	@""
	.align	4
.nv.constant0._Z4sortPiS_:
	.zero		912


//--------------------- SYMBOLS --------------------------

	.type		.nv.reservedSmem.offset0,@object
	.size		.nv.reservedSmem.offset0,0x4
